	.headerflags	@"EF_CUDA_TEXMODE_UNIFIED EF_CUDA_64BIT_ADDRESS EF_CUDA_SM80 EF_CUDA_VIRTUAL_SM(EF_CUDA_SM80)"
	.elftype	@"ET_EXEC"


//--------------------- .nv.info                  --------------------------
	.section	.nv.info,"",@"SHT_CUDA_INFO"
	.align	4


	//----- nvinfo : EIATTR_REGCOUNT
	.align		4
        /*0000*/ 	.byte	0x04, 0x2f
        /*0002*/ 	.short	(.L_1 - .L_0)
	.align		4
.L_0:
        /*0004*/ 	.word	index@(candidate0)
        /*0008*/ 	.word	0x00000016


	//----- nvinfo : EIATTR_MAX_STACK_SIZE
	.align		4
.L_1:
        /*000c*/ 	.byte	0x04, 0x23
        /*000e*/ 	.short	(.L_3 - .L_2)
	.align		4
.L_2:
        /*0010*/ 	.word	index@(candidate0)
        /*0014*/ 	.word	0x00000000


	//----- nvinfo : EIATTR_MIN_STACK_SIZE
	.align		4
.L_3:
        /*0018*/ 	.byte	0x04, 0x12
        /*001a*/ 	.short	(.L_5 - .L_4)
	.align		4
.L_4:
        /*001c*/ 	.word	index@(candidate0)
        /*0020*/ 	.word	0x00000000


	//----- nvinfo : EIATTR_FRAME_SIZE
	.align		4
.L_5:
        /*0024*/ 	.byte	0x04, 0x11
        /*0026*/ 	.short	(.L_7 - .L_6)
	.align		4
.L_6:
        /*0028*/ 	.word	index@(candidate0)
        /*002c*/ 	.word	0x00000000
.L_7:


//--------------------- .nv.info.candidate0       --------------------------
	.section	.nv.info.candidate0,"",@"SHT_CUDA_INFO"
	.align	4


	//----- nvinfo : EIATTR_CUDA_API_VERSION
	.align		4
        /*0000*/ 	.byte	0x04, 0x37
        /*0002*/ 	.short	(.L_9 - .L_8)
.L_8:
        /*0004*/ 	.word	0x00000075


	//----- nvinfo : EIATTR_SW2861232_WAR
	.align		4
.L_9:
        /*0008*/ 	.byte	0x01, 0x35
	.zero		2


	//----- nvinfo : EIATTR_PARAM_CBANK
	.align		4
        /*000c*/ 	.byte	0x04, 0x0a
        /*000e*/ 	.short	(.L_11 - .L_10)
	.align		4
.L_10:
        /*0010*/ 	.word	index@(.nv.constant0.candidate0)
        /*0014*/ 	.short	0x0160
        /*0016*/ 	.short	0x0010


	//----- nvinfo : EIATTR_CBANK_PARAM_SIZE
	.align		4
.L_11:
        /*0018*/ 	.byte	0x03, 0x19
        /*001a*/ 	.short	0x0010


	//----- nvinfo : EIATTR_KPARAM_INFO
	.align		4
        /*001c*/ 	.byte	0x04, 0x17
        /*001e*/ 	.short	(.L_13 - .L_12)
.L_12:
        /*0020*/ 	.word	0x00000000
        /*0024*/ 	.short	0x0001
        /*0026*/ 	.short	0x0008
        /*0028*/ 	.byte	0x00, 0xf0, 0x21, 0x00


	//----- nvinfo : EIATTR_KPARAM_INFO
	.align		4
.L_13:
        /*002c*/ 	.byte	0x04, 0x17
        /*002e*/ 	.short	(.L_15 - .L_14)
.L_14:
        /*0030*/ 	.word	0x00000000
        /*0034*/ 	.short	0x0000
        /*0036*/ 	.short	0x0000
        /*0038*/ 	.byte	0x00, 0xf0, 0x21, 0x00


	//----- nvinfo : EIATTR_MAXREG_COUNT
	.align		4
.L_15:
        /*003c*/ 	.byte	0x03, 0x1b
        /*003e*/ 	.short	0x00ff


	//----- nvinfo : EIATTR_EXIT_INSTR_OFFSETS
	.align		4
        /*0040*/ 	.byte	0x04, 0x1c
        /*0042*/ 	.short	(.L_17 - .L_16)


	//   ....[0]....
.L_16:
        /*0044*/ 	.word	0x000002e0


	//----- nvinfo : EIATTR_MAX_THREADS
	.align		4
.L_17:
        /*0048*/ 	.byte	0x04, 0x05
        /*004a*/ 	.short	(.L_19 - .L_18)
.L_18:
        /*004c*/ 	.word	0x00000008
        /*0050*/ 	.word	0x00000001
        /*0054*/ 	.word	0x00000001
.L_19:


//--------------------- .nv.rel.action            --------------------------
	.section	.nv.rel.action,"",@"SHT_CUDA_RELOCINFO"
	.align	8
	.sectionentsize	8
        /*0000*/ 	.byte	0x4b, 0x00, 0x00, 0x00, 0x00, 0x00, 0x00, 0x00, 0x00, 0x02, 0x02, 0x08, 0x10, 0x0a, 0x2f, 0x22
        /* <DEDUP_REMOVED lines=13> */


//--------------------- .nv.constant0.candidate0  --------------------------
	.section	.nv.constant0.candidate0,"a",@progbits
	.align	4
.nv.constant0.candidate0:
	.zero		368


//--------------------- .text.candidate0          --------------------------
	.section	.text.candidate0,"ax",@progbits
	.sectioninfo	@"SHI_REGISTERS=22"
	.align	128
        .global         candidate0
        .type           candidate0,@function
        .size           candidate0,(.L_x_1 - candidate0)
        .other          candidate0,@"STO_CUDA_ENTRY STV_DEFAULT"
candidate0:
.text.candidate0:
[----:B------:R-:W-:-:S02]  /*0000*/  IMAD.MOV.U32 R1, RZ, RZ, c[0x0][0x28] ;  /* 0x00000a00ff017624 */ /* 0x000fc400078e00ff */
[----:B------:R-:W0:Y:S01]  /*0010*/  S2R R6, SR_TID.X ;  /* 0x0000000000067919 */ /* 0x000e220000002100 */
[----:B------:R-:W-:-:S03]  /*0020*/  ULDC.64 UR4, c[0x0][0x118] ;  /* 0x0000460000047ab9 */ /* 0x000fc60000000a00 */
[----:B------:R-:W1:Y:S01]  /*0030*/  S2R R7, SR_CTAID.X ;  /* 0x0000000000077919 */ /* 0x000e620000002500 */
[--C-:B0-----:R-:W-:Y:S01]  /*0040*/  SHF.R.S32.HI R0, RZ, 0x1, R6.reuse ;  /* 0x00000001ff007819 */ /* 0x101fe20000011406 */
[----:B-1----:R-:W-:-:S04]  /*0050*/  IMAD R2, R7, 0x8, R6 ;  /* 0x0000000807027824 */ /* 0x002fc800078e0206 */
[----:B------:R-:W-:Y:S01]  /*0060*/  IMAD R4, R7, 0x4, R0 ;  /* 0x0000000407047824 */ /* 0x000fe200078e0200 */
[----:B------:R-:W-:Y:S01]  /*0070*/  SHF.R.S32.HI R0, RZ, 0x2, R6 ;  /* 0x00000002ff007819 */ /* 0x000fe20000011406 */
[----:B------:R-:W-:-:S04]  /*0080*/  IMAD.HI R5, R2, 0x2aaaaaab, RZ ;  /* 0x2aaaaaab02057827 */ /* 0x000fc800078e02ff */
[----:B------:R-:W-:-:S04]  /*0090*/  IMAD.HI R3, R4, 0x38e38e39, RZ ;  /* 0x38e38e3904037827 */ /* 0x000fc800078e02ff */
[----:B------:R-:W-:Y:S01]  /*00a0*/  IMAD R0, R7, 0x2, R0 ;  /* 0x0000000207007824 */ /* 0x000fe200078e0200 */
[----:B------:R-:W-:Y:S02]  /*00b0*/  SHF.R.U32.HI R6, RZ, 0x1f, R3 ;  /* 0x0000001fff067819 */ /* 0x000fe40000011603 */
[----:B------:R-:W-:Y:S01]  /*00c0*/  LEA.HI R7, R5, R5, RZ, 0x1 ;  /* 0x0000000505077211 */ /* 0x000fe200078f08ff */
[----:B------:R-:W-:Y:S01]  /*00d0*/  IMAD.HI R0, R0, 0x38e38e39, RZ ;  /* 0x38e38e3900007827 */ /* 0x000fe200078e02ff */
[----:B------:R-:W-:-:S03]  /*00e0*/  LEA.HI.SX32 R5, R3, R6, 0x1e ;  /* 0x0000000603057211 */ /* 0x000fc600078ff2ff */
[----:B------:R-:W-:Y:S01]  /*00f0*/  IMAD R7, R7, -0x6, R2 ;  /* 0xfffffffa07077824 */ /* 0x000fe200078e0202 */
[----:B------:R-:W-:Y:S01]  /*0100*/  SHF.R.S32.HI R3, RZ, 0x1, R0 ;  /* 0x00000001ff037819 */ /* 0x000fe20000011400 */
[----:B------:R-:W-:Y:S02]  /*0110*/  IMAD R5, R5, -0x12, R4 ;  /* 0xffffffee05057824 */ /* 0x000fe400078e0204 */
[----:B------:R-:W-:Y:S01]  /*0120*/  IMAD.MOV.U32 R6, RZ, RZ, 0x4 ;  /* 0x00000004ff067424 */ /* 0x000fe200078e00ff */
[----:B------:R-:W-:Y:S01]  /*0130*/  LEA.HI R3, R0, R3, RZ, 0x1 ;  /* 0x0000000300037211 */ /* 0x000fe200078f08ff */
[----:B------:R-:W-:-:S04]  /*0140*/  IMAD.HI R5, R5, 0x55555556, RZ ;  /* 0x5555555605057827 */ /* 0x000fc800078e02ff */
[----:B------:R-:W-:Y:S01]  /*0150*/  IMAD.SHL.U32 R0, R7, 0x2, RZ ;  /* 0x0000000207007824 */ /* 0x000fe200078e00ff */
[----:B------:R-:W-:-:S03]  /*0160*/  LEA.HI R5, R5, R5, RZ, 0x1 ;  /* 0x0000000505057211 */ /* 0x000fc600078f08ff */
[----:B------:R-:W-:-:S04]  /*0170*/  IMAD R0, R3, 0xa9, R0 ;  /* 0x000000a903007824 */ /* 0x000fc800078e0200 */
[----:B------:R-:W-:-:S04]  /*0180*/  IMAD R5, R5, 0x1a, R0 ;  /* 0x0000001a05057824 */ /* 0x000fc800078e0200 */
[----:B------:R-:W-:-:S05]  /*0190*/  IMAD.WIDE R4, R5, R6, c[0x0][0x168] ;  /* 0x00005a0005047625 */ /* 0x000fca00078e0206 */
[----:B------:R-:W2:Y:S04]  /*01a0*/  LDG.E.CONSTANT R0, [R4.64] ;  /* 0x0000000404007981 */ /* 0x000ea8000c1e9900 */
[----:B------:R-:W3:Y:S04]  /*01b0*/  LDG.E.CONSTANT R3, [R4.64+0x4] ;  /* 0x0000040404037981 */ /* 0x000ee8000c1e9900 */
[----:B------:R-:W4:Y:S04]  /*01c0*/  LDG.E.CONSTANT R7, [R4.64+0x8] ;  /* 0x0000080404077981 */ /* 0x000f28000c1e9900 */
[----:B------:R-:W5:Y:S04]  /*01d0*/  LDG.E.CONSTANT R9, [R4.64+0x34] ;  /* 0x0000340404097981 */ /* 0x000f68000c1e9900 */
[----:B------:R-:W5:Y:S04]  /*01e0*/  LDG.E.CONSTANT R11, [R4.64+0x38] ;  /* 0x00003804040b7981 */ /* 0x000f68000c1e9900 */
[----:B------:R-:W5:Y:S04]  /*01f0*/  LDG.E.CONSTANT R13, [R4.64+0x3c] ;  /* 0x00003c04040d7981 */ /* 0x000f68000c1e9900 */
[----:B------:R-:W5:Y:S04]  /*0200*/  LDG.E.CONSTANT R15, [R4.64+0x68] ;  /* 0x00006804040f7981 */ /* 0x000f68000c1e9900 */
[----:B------:R-:W5:Y:S04]  /*0210*/  LDG.E.CONSTANT R17, [R4.64+0x6c] ;  /* 0x00006c0404117981 */ /* 0x000f68000c1e9900 */
[----:B------:R-:W5:Y:S01]  /*0220*/  LDG.E.CONSTANT R19, [R4.64+0x70] ;  /* 0x0000700404137981 */ /* 0x000f62000c1e9900 */
[----:B--2---:R-:W-:-:S04]  /*0230*/  FMNMX R0, R0, -3.40282306073709652508e+38, !PT ;  /* 0xff7ffffd00007809 */ /* 0x004fc80007800000 */
[----:B---3--:R-:W-:Y:S01]  /*0240*/  FMNMX R0, R0, R3, !PT ;  /* 0x0000000300007209 */ /* 0x008fe20007800000 */
[----:B------:R-:W-:-:S03]  /*0250*/  IMAD.WIDE R2, R2, R6, c[0x0][0x160] ;  /* 0x0000580002027625 */ /* 0x000fc600078e0206 */
[----:B----4-:R-:W-:-:S04]  /*0260*/  FMNMX R0, R0, R7, !PT ;  /* 0x0000000700007209 */ /* 0x010fc80007800000 */
[----:B-----5:R-:W-:-:S04]  /*0270*/  FMNMX R0, R0, R9, !PT ;  /* 0x0000000900007209 */ /* 0x020fc80007800000 */
[----:B------:R-:W-:-:S04]  /*0280*/  FMNMX R0, R0, R11, !PT ;  /* 0x0000000b00007209 */ /* 0x000fc80007800000 */
[----:B------:R-:W-:-:S04]  /*0290*/  FMNMX R0, R0, R13, !PT ;  /* 0x0000000d00007209 */ /* 0x000fc80007800000 */
[----:B------:R-:W-:-:S04]  /*02a0*/  FMNMX R0, R0, R15, !PT ;  /* 0x0000000f00007209 */ /* 0x000fc80007800000 */
[----:B------:R-:W-:-:S04]  /*02b0*/  FMNMX R0, R0, R17, !PT ;  /* 0x0000001100007209 */ /* 0x000fc80007800000 */
[----:B------:R-:W-:-:S05]  /*02c0*/  FMNMX R19, R0, R19, !PT ;  /* 0x0000001300137209 */ /* 0x000fca0007800000 */
[----:B------:R-:W-:Y:S01]  /*02d0*/  STG.E [R2.64], R19 ;  /* 0x0000001302007986 */ /* 0x000fe2000c101904 */
[----:B------:R-:W-:Y:S05]  /*02e0*/  EXIT ;  /* 0x000000000000794d */ /* 0x000fea0003800000 */
.L_x_0:
[----:B------:R-:W-:-:S00]  /*02f0*/  BRA `(.L_x_0) ;  /* 0xfffffff000007947 */ /* 0x000fc0000383ffff */
[----:B------:R-:W-:-:S00]  /*0300*/  NOP ;  /* 0x0000000000007918 */ /* 0x000fc00000000000 */
[----:B------:R-:W-:-:S00]  /*0310*/  NOP ;  /* 0x0000000000007918 */ /* 0x000fc00000000000 */
[----:B------:R-:W-:-:S00]  /*0320*/  NOP ;  /* 0x0000000000007918 */ /* 0x000fc00000000000 */
[----:B------:R-:W-:-:S00]  /*0330*/  NOP ;  /* 0x0000000000007918 */ /* 0x000fc00000000000 */
[----:B------:R-:W-:-:S00]  /*0340*/  NOP ;  /* 0x0000000000007918 */ /* 0x000fc00000000000 */
[----:B------:R-:W-:-:S00]  /*0350*/  NOP ;  /* 0x0000000000007918 */ /* 0x000fc00000000000 */
[----:B------:R-:W-:-:S00]  /*0360*/  NOP ;  /* 0x0000000000007918 */ /* 0x000fc00000000000 */
[----:B------:R-:W-:-:S00]  /*0370*/  NOP ;  /* 0x0000000000007918 */ /* 0x000fc00000000000 */
.L_x_1:
